	.headerflags	@"EF_CUDA_TEXMODE_UNIFIED EF_CUDA_64BIT_ADDRESS EF_CUDA_ACCELERATORS EF_CUDA_SM90 EF_CUDA_VIRTUAL_SM(EF_CUDA_SM90)"
	.elftype	@"ET_EXEC"


//--------------------- .nv.info                  --------------------------
	.section	.nv.info,"",@"SHT_CUDA_INFO"
	.align	4


	//----- nvinfo : EIATTR_REGCOUNT
	.align		4
        /*0000*/ 	.byte	0x04, 0x2f
        /*0002*/ 	.short	(.L_1 - .L_0)
	.align		4
.L_0:
        /*0004*/ 	.word	index@(triton_poi_fused_convolution_0)
        /*0008*/ 	.word	0x0000001a


	//----- nvinfo : EIATTR_MIN_STACK_SIZE
	.align		4
.L_1:
        /*000c*/ 	.byte	0x04, 0x12
        /*000e*/ 	.short	(.L_3 - .L_2)
	.align		4
.L_2:
        /*0010*/ 	.word	index@(triton_poi_fused_convolution_0)
        /*0014*/ 	.word	0x00000000


	//----- nvinfo : EIATTR_FRAME_SIZE
	.align		4
.L_3:
        /*0018*/ 	.byte	0x04, 0x11
        /*001a*/ 	.short	(.L_5 - .L_4)
	.align		4
.L_4:
        /*001c*/ 	.word	index@(triton_poi_fused_convolution_0)
        /*0020*/ 	.word	0x00000000


	//----- nvinfo : EIATTR_MIN_STACK_SIZE
	.align		4
.L_5:
        /*0024*/ 	.byte	0x04, 0x12
        /*0026*/ 	.short	(.L_7 - .L_6)
	.align		4
.L_6:
        /*0028*/ 	.word	index@(triton_poi_fused_convolution_0)
        /*002c*/ 	.word	0x00000000
.L_7:


//--------------------- .nv.info.triton_poi_fused_convolution_0 --------------------------
	.section	.nv.info.triton_poi_fused_convolution_0,"",@"SHT_CUDA_INFO"
	.sectionflags	@""
	.align	4


	//----- nvinfo : EIATTR_CUDA_API_VERSION
	.align		4
        /*0000*/ 	.byte	0x04, 0x37
        /*0002*/ 	.short	(.L_9 - .L_8)
.L_8:
        /*0004*/ 	.word	0x0000007c


	//----- nvinfo : EIATTR_KPARAM_INFO
	.align		4
.L_9:
        /*0008*/ 	.byte	0x04, 0x17
        /*000a*/ 	.short	(.L_11 - .L_10)
.L_10:
        /*000c*/ 	.word	0x00000000
        /*0010*/ 	.short	0x0002
        /*0012*/ 	.short	0x0010
        /*0014*/ 	.byte	0x00, 0xf0, 0x11, 0x00


	//----- nvinfo : EIATTR_KPARAM_INFO
	.align		4
.L_11:
        /*0018*/ 	.byte	0x04, 0x17
        /*001a*/ 	.short	(.L_13 - .L_12)
.L_12:
        /*001c*/ 	.word	0x00000000
        /*0020*/ 	.short	0x0001
        /*0022*/ 	.short	0x0008
        /*0024*/ 	.byte	0x00, 0xf4, 0x21, 0x00


	//----- nvinfo : EIATTR_KPARAM_INFO
	.align		4
.L_13:
        /*0028*/ 	.byte	0x04, 0x17
        /*002a*/ 	.short	(.L_15 - .L_14)
.L_14:
        /*002c*/ 	.word	0x00000000
        /*0030*/ 	.short	0x0000
        /*0032*/ 	.short	0x0000
        /*0034*/ 	.byte	0x00, 0xf4, 0x21, 0x00


	//----- nvinfo : EIATTR_SPARSE_MMA_MASK
	.align		4
.L_15:
        /*0038*/ 	.byte	0x03, 0x50
        /*003a*/ 	.short	0x0000


	//----- nvinfo : EIATTR_MAXREG_COUNT
	.align		4
        /*003c*/ 	.byte	0x03, 0x1b
        /*003e*/ 	.short	0x00ff


	//----- nvinfo : EIATTR_EXIT_INSTR_OFFSETS
	.align		4
        /*0040*/ 	.byte	0x04, 0x1c
        /*0042*/ 	.short	(.L_17 - .L_16)


	//   ....[0]....
.L_16:
        /*0044*/ 	.word	0x000003b0


	//   ....[1]....
        /*0048*/ 	.word	0x000003d0


	//----- nvinfo : EIATTR_REQNTID
	.align		4
.L_17:
        /*004c*/ 	.byte	0x04, 0x10
        /*004e*/ 	.short	(.L_19 - .L_18)
.L_18:
        /*0050*/ 	.word	0x00000080
        /*0054*/ 	.word	0x00000001
        /*0058*/ 	.word	0x00000001


	//----- nvinfo : EIATTR_CBANK_PARAM_SIZE
	.align		4
.L_19:
        /*005c*/ 	.byte	0x03, 0x19
        /*005e*/ 	.short	0x0014


	//----- nvinfo : EIATTR_PARAM_CBANK
	.align		4
        /*0060*/ 	.byte	0x04, 0x0a
        /*0062*/ 	.short	(.L_21 - .L_20)
	.align		4
.L_20:
        /*0064*/ 	.word	index@(.nv.constant0.triton_poi_fused_convolution_0)
        /*0068*/ 	.short	0x0210
        /*006a*/ 	.short	0x0014


	//----- nvinfo : EIATTR_SW_WAR
	.align		4
.L_21:
        /*006c*/ 	.byte	0x04, 0x36
        /*006e*/ 	.short	(.L_23 - .L_22)
.L_22:
        /*0070*/ 	.word	0x00000008
.L_23:


//--------------------- .nv.callgraph             --------------------------
	.section	.nv.callgraph,"",@"SHT_CUDA_CALLGRAPH"
	.align	4
	.sectionentsize	8
	.align		4
        /*0000*/ 	.word	0x00000000
	.align		4
        /*0004*/ 	.word	0xffffffff
	.align		4
        /*0008*/ 	.word	0x00000000
	.align		4
        /*000c*/ 	.word	0xfffffffe
	.align		4
        /*0010*/ 	.word	0x00000000
	.align		4
        /*0014*/ 	.word	0xfffffffd
	.align		4
        /*0018*/ 	.word	0x00000000
	.align		4
        /*001c*/ 	.word	0xfffffffc


//--------------------- .text.triton_poi_fused_convolution_0 --------------------------
	.section	.text.triton_poi_fused_convolution_0,"ax",@progbits
	.align	128
        .global         triton_poi_fused_convolution_0
        .type           triton_poi_fused_convolution_0,@function
        .size           triton_poi_fused_convolution_0,(.L_x_1 - triton_poi_fused_convolution_0)
        .other          triton_poi_fused_convolution_0,@"STO_CUDA_ENTRY STV_DEFAULT"
triton_poi_fused_convolution_0:
.text.triton_poi_fused_convolution_0:
[----:B------:R-:W0:Y:S02]  /*0000*/  LDC R1, c[0x0][0x28] ;  /* 0x00000a00ff017b82 */ /* 0x000e240000000800 */
[----:B------:R-:W1:Y:S01]  /*0010*/  S2R R0, SR_TID.X ;  /* 0x0000000000007919 */ /* 0x000e620000002100 */
[----:B------:R-:W-:Y:S01]  /*0020*/  HFMA2.MMA R2, -RZ, RZ, 0, 0 ;  /* 0x00000000ff027435 */ /* 0x000fe200000001ff */
[----:B------:R-:W-:Y:S01]  /*0030*/  IMAD.MOV.U32 R12, RZ, RZ, RZ ;  /* 0x000000ffff0c7224 */ /* 0x000fe200078e00ff */
[----:B------:R-:W2:Y:S01]  /*0040*/  LDC.64 R4, c[0x0][0x210] ;  /* 0x00008400ff047b82 */ /* 0x000ea20000000a00 */
[----:B------:R-:W3:Y:S01]  /*0050*/  S2R R3, SR_CTAID.X ;  /* 0x0000000000037919 */ /* 0x000ee20000002500 */
[----:B------:R-:W-:Y:S02]  /*0060*/  CS2R R16, SRZ ;  /* 0x0000000000107805 */ /* 0x000fe4000001ff00 */
[----:B------:R-:W-:Y:S01]  /*0070*/  CS2R R18, SRZ ;  /* 0x0000000000127805 */ /* 0x000fe2000001ff00 */
[----:B------:R-:W-:Y:S01]  /*0080*/  ULDC.64 UR4, c[0x0][0x208] ;  /* 0x0000820000047ab9 */ /* 0x000fe20000000a00 */
[----:B-1----:R-:W-:-:S05]  /*0090*/  IMAD.SHL.U32 R0, R0, 0x4, RZ ;  /* 0x0000000400007824 */ /* 0x002fca00078e00ff */
[----:B------:R-:W-:-:S04]  /*00a0*/  LOP3.LUT R0, R0, 0x1fc, RZ, 0xc0, !PT ;  /* 0x000001fc00007812 */ /* 0x000fc800078ec0ff */
[----:B---3--:R-:W-:-:S04]  /*00b0*/  LEA R3, R3, R0, 0xa ;  /* 0x0000000003037211 */ /* 0x008fc800078e50ff */
[C---:B------:R-:W-:Y:S01]  /*00c0*/  ISETP.GE.AND P0, PT, R3.reuse, 0x11940, PT ;  /* 0x000119400300780c */ /* 0x040fe20003f06270 */
[----:B------:R-:W-:-:S04]  /*00d0*/  IMAD.HI R0, R3, -0x6e5d4c3b, R2 ;  /* 0x91a2b3c503007827 */ /* 0x000fc800078e0202 */
[----:B------:R-:W-:Y:S01]  /*00e0*/  VIADD R13, R3, 0x200 ;  /* 0x00000200030d7836 */ /* 0x000fe20000000000 */
[----:B------:R-:W-:-:S03]  /*00f0*/  SHF.R.U32.HI R7, RZ, 0x1f, R0 ;  /* 0x0000001fff077819 */ /* 0x000fc60000011600 */
[C---:B------:R-:W-:Y:S01]  /*0100*/  IMAD.HI R2, R13.reuse, -0x6e5d4c3b, R12 ;  /* 0x91a2b3c50d027827 */ /* 0x040fe200078e020c */
[----:B------:R-:W-:Y:S02]  /*0110*/  LEA.HI.SX32 R0, R0, R7, 0x15 ;  /* 0x0000000700007211 */ /* 0x000fe400078faaff */
[----:B------:R-:W1:Y:S01]  /*0120*/  LDC.64 R6, c[0x0][0x218] ;  /* 0x00008600ff067b82 */ /* 0x000e620000000a00 */
[----:B------:R-:W-:Y:S02]  /*0130*/  ISETP.GE.AND P1, PT, R13, 0x11940, PT ;  /* 0x000119400d00780c */ /* 0x000fe40003f26270 */
[----:B------:R-:W-:-:S04]  /*0140*/  SHF.R.U32.HI R9, RZ, 0x1f, R2 ;  /* 0x0000001fff097819 */ /* 0x000fc80000011602 */
[----:B------:R-:W-:Y:S01]  /*0150*/  LEA.HI.SX32 R9, R2, R9, 0x15 ;  /* 0x0000000902097211 */ /* 0x000fe200078faaff */
[----:B------:R-:W-:-:S04]  /*0160*/  IMAD.HI R2, R0, 0x66666667, RZ ;  /* 0x6666666700027827 */ /* 0x000fc800078e02ff */
[----:B------:R-:W-:Y:S01]  /*0170*/  IMAD.HI R8, R9, 0x66666667, RZ ;  /* 0x6666666709087827 */ /* 0x000fe200078e02ff */
[----:B------:R-:W-:-:S04]  /*0180*/  SHF.R.S32.HI R11, RZ, 0x1, R2 ;  /* 0x00000001ff0b7819 */ /* 0x000fc80000011402 */
[----:B------:R-:W-:Y:S02]  /*0190*/  SHF.R.S32.HI R15, RZ, 0x1, R8 ;  /* 0x00000001ff0f7819 */ /* 0x000fe40000011408 */
[----:B------:R-:W-:Y:S01]  /*01a0*/  LEA.HI R11, R2, R11, RZ, 0x1 ;  /* 0x0000000b020b7211 */ /* 0x000fe200078f08ff */
[----:B--2---:R-:W-:Y:S01]  /*01b0*/  IMAD.WIDE R2, R3, 0x4, R4 ;  /* 0x0000000403027825 */ /* 0x004fe200078e0204 */
[----:B------:R-:W-:-:S03]  /*01c0*/  LEA.HI R8, R8, R15, RZ, 0x1 ;  /* 0x0000000f08087211 */ /* 0x000fc600078f08ff */
[----:B------:R-:W-:Y:S01]  /*01d0*/  IMAD R11, R11, -0x5, R0 ;  /* 0xfffffffb0b0b7824 */ /* 0x000fe200078e0200 */
[----:B------:R-:W-:Y:S01]  /*01e0*/  MOV R0, RZ ;  /* 0x000000ff00007202 */ /* 0x000fe20000000f00 */
[----:B------:R-:W-:Y:S01]  /*01f0*/  IMAD R15, R8, -0x5, R9 ;  /* 0xfffffffb080f7824 */ /* 0x000fe200078e0209 */
[----:B------:R-:W-:Y:S01]  /*0200*/  CS2R R8, SRZ ;  /* 0x0000000000087805 */ /* 0x000fe2000001ff00 */
[--C-:B-1----:R-:W-:Y:S01]  /*0210*/  IMAD.WIDE R12, R11, 0x4, R6.reuse ;  /* 0x000000040b0c7825 */ /* 0x102fe200078e0206 */
[----:B------:R-:W-:Y:S02]  /*0220*/  CS2R R10, SRZ ;  /* 0x00000000000a7805 */ /* 0x000fe4000001ff00 */
[----:B------:R-:W-:Y:S02]  /*0230*/  CS2R R4, SRZ ;  /* 0x0000000000047805 */ /* 0x000fe4000001ff00 */
[----:B------:R-:W-:Y:S01]  /*0240*/  CS2R R20, SRZ ;  /* 0x0000000000147805 */ /* 0x000fe2000001ff00 */
[----:B------:R-:W-:Y:S01]  /*0250*/  IMAD.WIDE R14, R15, 0x4, R6 ;  /* 0x000000040f0e7825 */ /* 0x000fe200078e0206 */
[----:B------:R-:W2:Y:S01]  /*0260*/  @!P0 LDG.E.EL R17, desc[UR4][R12.64] ;  /* 0x000000040c118981 */ /* 0x000ea2000c2e1900 */
[----:B------:R-:W-:-:S03]  /*0270*/  CS2R R6, SRZ ;  /* 0x0000000000067805 */ /* 0x000fc6000001ff00 */
[----:B------:R-:W3:Y:S01]  /*0280*/  @!P0 LDG.E.EL R0, desc[UR4][R12.64] ;  /* 0x000000040c008981 */ /* 0x000ee2000c2e1900 */
[----:B------:R-:W-:-:S03]  /*0290*/  IMAD.MOV.U32 R23, RZ, RZ, RZ ;  /* 0x000000ffff177224 */ /* 0x000fc600078e00ff */
[----:B------:R-:W4:Y:S04]  /*02a0*/  @!P0 LDG.E.EL R19, desc[UR4][R12.64] ;  /* 0x000000040c138981 */ /* 0x000f28000c2e1900 */
[----:B------:R-:W5:Y:S04]  /*02b0*/  @!P0 LDG.E.EL R16, desc[UR4][R12.64] ;  /* 0x000000040c108981 */ /* 0x000f68000c2e1900 */
[----:B------:R-:W2:Y:S04]  /*02c0*/  @!P0 LDG.E.128 R8, desc[UR4][R2.64] ;  /* 0x0000000402088981 */ /* 0x000ea8000c1e1d00 */
[----:B------:R-:W5:Y:S04]  /*02d0*/  @!P1 LDG.E.128 R4, desc[UR4][R2.64+0x800] ;  /* 0x0008000402049981 */ /* 0x000f68000c1e1d00 */
[----:B------:R-:W5:Y:S04]  /*02e0*/  @!P1 LDG.E.EL R21, desc[UR4][R14.64] ;  /* 0x000000040e159981 */ /* 0x000f68000c2e1900 */
[----:B------:R-:W5:Y:S04]  /*02f0*/  @!P1 LDG.E.EL R18, desc[UR4][R14.64] ;  /* 0x000000040e129981 */ /* 0x000f68000c2e1900 */
[----:B------:R-:W5:Y:S04]  /*0300*/  @!P1 LDG.E.EL R23, desc[UR4][R14.64] ;  /* 0x000000040e179981 */ /* 0x000f68000c2e1900 */
[----:B------:R-:W5:Y:S01]  /*0310*/  @!P1 LDG.E.EL R20, desc[UR4][R14.64] ;  /* 0x000000040e149981 */ /* 0x000f62000c2e1900 */
[----:B--2---:R-:W-:Y:S01]  /*0320*/  FADD R8, R17, R8 ;  /* 0x0000000811087221 */ /* 0x004fe20000000000 */
[----:B---3--:R-:W-:Y:S01]  /*0330*/  FADD R9, R0, R9 ;  /* 0x0000000900097221 */ /* 0x008fe20000000000 */
[----:B----4-:R-:W-:Y:S01]  /*0340*/  FADD R10, R19, R10 ;  /* 0x0000000a130a7221 */ /* 0x010fe20000000000 */
[----:B-----5:R-:W-:-:S05]  /*0350*/  FADD R11, R16, R11 ;  /* 0x0000000b100b7221 */ /* 0x020fca0000000000 */
[----:B------:R1:W-:Y:S01]  /*0360*/  @!P0 STG.E.128 desc[UR4][R2.64], R8 ;  /* 0x0000000802008986 */ /* 0x0003e2000c101d04 */
[----:B------:R-:W-:Y:S01]  /*0370*/  FADD R4, R21, R4 ;  /* 0x0000000415047221 */ /* 0x000fe20000000000 */
[----:B------:R-:W-:Y:S01]  /*0380*/  FADD R5, R18, R5 ;  /* 0x0000000512057221 */ /* 0x000fe20000000000 */
[----:B------:R-:W-:Y:S01]  /*0390*/  FADD R6, R23, R6 ;  /* 0x0000000617067221 */ /* 0x000fe20000000000 */
[----:B------:R-:W-:Y:S01]  /*03a0*/  FADD R7, R20, R7 ;  /* 0x0000000714077221 */ /* 0x000fe20000000000 */
[----:B------:R-:W-:Y:S06]  /*03b0*/  @P1 EXIT ;  /* 0x000000000000194d */ /* 0x000fec0003800000 */
[----:B------:R-:W-:Y:S01]  /*03c0*/  STG.E.128 desc[UR4][R2.64+0x800], R4 ;  /* 0x0008000402007986 */ /* 0x000fe2000c101d04 */
[----:B------:R-:W-:Y:S05]  /*03d0*/  EXIT ;  /* 0x000000000000794d */ /* 0x000fea0003800000 */
.L_x_0:
[----:B------:R-:W-:-:S00]  /*03e0*/  BRA `(.L_x_0) ;  /* 0xfffffffc00fc7947 */ /* 0x000fc0000383ffff */
[----:B------:R-:W-:-:S00]  /*03f0*/  NOP ;  /* 0x0000000000007918 */ /* 0x000fc00000000000 */
        /* <DEDUP_REMOVED lines=8> */
.L_x_1:


//--------------------- .nv.constant0.triton_poi_fused_convolution_0 --------------------------
	.section	.nv.constant0.triton_poi_fused_convolution_0,"a",@progbits
	.sectionflags	@""
	.align	4
.nv.constant0.triton_poi_fused_convolution_0:
	.zero		548
